//
// Generated by NVIDIA NVVM Compiler
//
// Compiler Build ID: CL-36424714
// Cuda compilation tools, release 13.0, V13.0.88
// Based on NVVM 20.0.0
//

.version 9.0
.target sm_100
.address_size 64

	// .globl	_Z11bmma_kernelPv

.visible .entry _Z11bmma_kernelPv(
	.param .u64 .ptr .align 1 _Z11bmma_kernelPv_param_0
)
{
	.reg .pred 	%p<2>;
	.reg .b32 	%r<141>;
	.reg .b64 	%rd<5>;

	ld.param.u64 	%rd1, [_Z11bmma_kernelPv_param_0];
	mov.b32 	%r138, 0;
	mov.u32 	%r139, %r138;
	mov.u32 	%r140, %r138;
$L__BB0_1:
	mov.b32 	%r8, 0;
	wmma.mma.xor.popc.sync.aligned.row.col.m8n8k128.s32.b1.b1.s32 {%r9, %r10}, {%r8}, {%r8}, {%r139, %r138};
	wmma.mma.xor.popc.sync.aligned.row.col.m8n8k128.s32.b1.b1.s32 {%r11, %r12}, {%r8}, {%r8}, {%r9, %r10};
	wmma.mma.xor.popc.sync.aligned.row.col.m8n8k128.s32.b1.b1.s32 {%r13, %r14}, {%r8}, {%r8}, {%r11, %r12};
	wmma.mma.xor.popc.sync.aligned.row.col.m8n8k128.s32.b1.b1.s32 {%r15, %r16}, {%r8}, {%r8}, {%r13, %r14};
	wmma.mma.xor.popc.sync.aligned.row.col.m8n8k128.s32.b1.b1.s32 {%r17, %r18}, {%r8}, {%r8}, {%r15, %r16};
	wmma.mma.xor.popc.sync.aligned.row.col.m8n8k128.s32.b1.b1.s32 {%r19, %r20}, {%r8}, {%r8}, {%r17, %r18};
	wmma.mma.xor.popc.sync.aligned.row.col.m8n8k128.s32.b1.b1.s32 {%r21, %r22}, {%r8}, {%r8}, {%r19, %r20};
	wmma.mma.xor.popc.sync.aligned.row.col.m8n8k128.s32.b1.b1.s32 {%r23, %r24}, {%r8}, {%r8}, {%r21, %r22};
	wmma.mma.xor.popc.sync.aligned.row.col.m8n8k128.s32.b1.b1.s32 {%r25, %r26}, {%r8}, {%r8}, {%r23, %r24};
	wmma.mma.xor.popc.sync.aligned.row.col.m8n8k128.s32.b1.b1.s32 {%r27, %r28}, {%r8}, {%r8}, {%r25, %r26};
	wmma.mma.xor.popc.sync.aligned.row.col.m8n8k128.s32.b1.b1.s32 {%r29, %r30}, {%r8}, {%r8}, {%r27, %r28};
	wmma.mma.xor.popc.sync.aligned.row.col.m8n8k128.s32.b1.b1.s32 {%r31, %r32}, {%r8}, {%r8}, {%r29, %r30};
	wmma.mma.xor.popc.sync.aligned.row.col.m8n8k128.s32.b1.b1.s32 {%r33, %r34}, {%r8}, {%r8}, {%r31, %r32};
	wmma.mma.xor.popc.sync.aligned.row.col.m8n8k128.s32.b1.b1.s32 {%r35, %r36}, {%r8}, {%r8}, {%r33, %r34};
	wmma.mma.xor.popc.sync.aligned.row.col.m8n8k128.s32.b1.b1.s32 {%r37, %r38}, {%r8}, {%r8}, {%r35, %r36};
	wmma.mma.xor.popc.sync.aligned.row.col.m8n8k128.s32.b1.b1.s32 {%r39, %r40}, {%r8}, {%r8}, {%r37, %r38};
	wmma.mma.xor.popc.sync.aligned.row.col.m8n8k128.s32.b1.b1.s32 {%r41, %r42}, {%r8}, {%r8}, {%r39, %r40};
	wmma.mma.xor.popc.sync.aligned.row.col.m8n8k128.s32.b1.b1.s32 {%r43, %r44}, {%r8}, {%r8}, {%r41, %r42};
	wmma.mma.xor.popc.sync.aligned.row.col.m8n8k128.s32.b1.b1.s32 {%r45, %r46}, {%r8}, {%r8}, {%r43, %r44};
	wmma.mma.xor.popc.sync.aligned.row.col.m8n8k128.s32.b1.b1.s32 {%r47, %r48}, {%r8}, {%r8}, {%r45, %r46};
	wmma.mma.xor.popc.sync.aligned.row.col.m8n8k128.s32.b1.b1.s32 {%r49, %r50}, {%r8}, {%r8}, {%r47, %r48};
	wmma.mma.xor.popc.sync.aligned.row.col.m8n8k128.s32.b1.b1.s32 {%r51, %r52}, {%r8}, {%r8}, {%r49, %r50};
	wmma.mma.xor.popc.sync.aligned.row.col.m8n8k128.s32.b1.b1.s32 {%r53, %r54}, {%r8}, {%r8}, {%r51, %r52};
	wmma.mma.xor.popc.sync.aligned.row.col.m8n8k128.s32.b1.b1.s32 {%r55, %r56}, {%r8}, {%r8}, {%r53, %r54};
	wmma.mma.xor.popc.sync.aligned.row.col.m8n8k128.s32.b1.b1.s32 {%r57, %r58}, {%r8}, {%r8}, {%r55, %r56};
	wmma.mma.xor.popc.sync.aligned.row.col.m8n8k128.s32.b1.b1.s32 {%r59, %r60}, {%r8}, {%r8}, {%r57, %r58};
	wmma.mma.xor.popc.sync.aligned.row.col.m8n8k128.s32.b1.b1.s32 {%r61, %r62}, {%r8}, {%r8}, {%r59, %r60};
	wmma.mma.xor.popc.sync.aligned.row.col.m8n8k128.s32.b1.b1.s32 {%r63, %r64}, {%r8}, {%r8}, {%r61, %r62};
	wmma.mma.xor.popc.sync.aligned.row.col.m8n8k128.s32.b1.b1.s32 {%r65, %r66}, {%r8}, {%r8}, {%r63, %r64};
	wmma.mma.xor.popc.sync.aligned.row.col.m8n8k128.s32.b1.b1.s32 {%r67, %r68}, {%r8}, {%r8}, {%r65, %r66};
	wmma.mma.xor.popc.sync.aligned.row.col.m8n8k128.s32.b1.b1.s32 {%r69, %r70}, {%r8}, {%r8}, {%r67, %r68};
	wmma.mma.xor.popc.sync.aligned.row.col.m8n8k128.s32.b1.b1.s32 {%r71, %r72}, {%r8}, {%r8}, {%r69, %r70};
	wmma.mma.xor.popc.sync.aligned.row.col.m8n8k128.s32.b1.b1.s32 {%r73, %r74}, {%r8}, {%r8}, {%r71, %r72};
	wmma.mma.xor.popc.sync.aligned.row.col.m8n8k128.s32.b1.b1.s32 {%r75, %r76}, {%r8}, {%r8}, {%r73, %r74};
	wmma.mma.xor.popc.sync.aligned.row.col.m8n8k128.s32.b1.b1.s32 {%r77, %r78}, {%r8}, {%r8}, {%r75, %r76};
	wmma.mma.xor.popc.sync.aligned.row.col.m8n8k128.s32.b1.b1.s32 {%r79, %r80}, {%r8}, {%r8}, {%r77, %r78};
	wmma.mma.xor.popc.sync.aligned.row.col.m8n8k128.s32.b1.b1.s32 {%r81, %r82}, {%r8}, {%r8}, {%r79, %r80};
	wmma.mma.xor.popc.sync.aligned.row.col.m8n8k128.s32.b1.b1.s32 {%r83, %r84}, {%r8}, {%r8}, {%r81, %r82};
	wmma.mma.xor.popc.sync.aligned.row.col.m8n8k128.s32.b1.b1.s32 {%r85, %r86}, {%r8}, {%r8}, {%r83, %r84};
	wmma.mma.xor.popc.sync.aligned.row.col.m8n8k128.s32.b1.b1.s32 {%r87, %r88}, {%r8}, {%r8}, {%r85, %r86};
	wmma.mma.xor.popc.sync.aligned.row.col.m8n8k128.s32.b1.b1.s32 {%r89, %r90}, {%r8}, {%r8}, {%r87, %r88};
	wmma.mma.xor.popc.sync.aligned.row.col.m8n8k128.s32.b1.b1.s32 {%r91, %r92}, {%r8}, {%r8}, {%r89, %r90};
	wmma.mma.xor.popc.sync.aligned.row.col.m8n8k128.s32.b1.b1.s32 {%r93, %r94}, {%r8}, {%r8}, {%r91, %r92};
	wmma.mma.xor.popc.sync.aligned.row.col.m8n8k128.s32.b1.b1.s32 {%r95, %r96}, {%r8}, {%r8}, {%r93, %r94};
	wmma.mma.xor.popc.sync.aligned.row.col.m8n8k128.s32.b1.b1.s32 {%r97, %r98}, {%r8}, {%r8}, {%r95, %r96};
	wmma.mma.xor.popc.sync.aligned.row.col.m8n8k128.s32.b1.b1.s32 {%r99, %r100}, {%r8}, {%r8}, {%r97, %r98};
	wmma.mma.xor.popc.sync.aligned.row.col.m8n8k128.s32.b1.b1.s32 {%r101, %r102}, {%r8}, {%r8}, {%r99, %r100};
	wmma.mma.xor.popc.sync.aligned.row.col.m8n8k128.s32.b1.b1.s32 {%r103, %r104}, {%r8}, {%r8}, {%r101, %r102};
	wmma.mma.xor.popc.sync.aligned.row.col.m8n8k128.s32.b1.b1.s32 {%r105, %r106}, {%r8}, {%r8}, {%r103, %r104};
	wmma.mma.xor.popc.sync.aligned.row.col.m8n8k128.s32.b1.b1.s32 {%r107, %r108}, {%r8}, {%r8}, {%r105, %r106};
	wmma.mma.xor.popc.sync.aligned.row.col.m8n8k128.s32.b1.b1.s32 {%r109, %r110}, {%r8}, {%r8}, {%r107, %r108};
	wmma.mma.xor.popc.sync.aligned.row.col.m8n8k128.s32.b1.b1.s32 {%r111, %r112}, {%r8}, {%r8}, {%r109, %r110};
	wmma.mma.xor.popc.sync.aligned.row.col.m8n8k128.s32.b1.b1.s32 {%r113, %r114}, {%r8}, {%r8}, {%r111, %r112};
	wmma.mma.xor.popc.sync.aligned.row.col.m8n8k128.s32.b1.b1.s32 {%r115, %r116}, {%r8}, {%r8}, {%r113, %r114};
	wmma.mma.xor.popc.sync.aligned.row.col.m8n8k128.s32.b1.b1.s32 {%r117, %r118}, {%r8}, {%r8}, {%r115, %r116};
	wmma.mma.xor.popc.sync.aligned.row.col.m8n8k128.s32.b1.b1.s32 {%r119, %r120}, {%r8}, {%r8}, {%r117, %r118};
	wmma.mma.xor.popc.sync.aligned.row.col.m8n8k128.s32.b1.b1.s32 {%r121, %r122}, {%r8}, {%r8}, {%r119, %r120};
	wmma.mma.xor.popc.sync.aligned.row.col.m8n8k128.s32.b1.b1.s32 {%r123, %r124}, {%r8}, {%r8}, {%r121, %r122};
	wmma.mma.xor.popc.sync.aligned.row.col.m8n8k128.s32.b1.b1.s32 {%r125, %r126}, {%r8}, {%r8}, {%r123, %r124};
	wmma.mma.xor.popc.sync.aligned.row.col.m8n8k128.s32.b1.b1.s32 {%r127, %r128}, {%r8}, {%r8}, {%r125, %r126};
	wmma.mma.xor.popc.sync.aligned.row.col.m8n8k128.s32.b1.b1.s32 {%r129, %r130}, {%r8}, {%r8}, {%r127, %r128};
	wmma.mma.xor.popc.sync.aligned.row.col.m8n8k128.s32.b1.b1.s32 {%r131, %r132}, {%r8}, {%r8}, {%r129, %r130};
	wmma.mma.xor.popc.sync.aligned.row.col.m8n8k128.s32.b1.b1.s32 {%r133, %r134}, {%r8}, {%r8}, {%r131, %r132};
	wmma.mma.xor.popc.sync.aligned.row.col.m8n8k128.s32.b1.b1.s32 {%r139, %r138}, {%r8}, {%r8}, {%r133, %r134};
	add.s32 	%r140, %r140, 64;
	setp.ne.s32 	%p1, %r140, 32768;
	@%p1 bra 	$L__BB0_1;
	cvta.to.global.u64 	%rd2, %rd1;
	mov.u32 	%r135, %tid.y;
	shl.b32 	%r136, %r135, 6;
	mul.wide.u32 	%rd3, %r136, 4;
	add.s64 	%rd4, %rd2, %rd3;
	mov.b32 	%r137, 8;
	wmma.store.d.sync.aligned.row.m8n8k128.global.s32 	[%rd4], {%r139, %r138}, %r137;
	ret;

}


// ===== COMPILED SASS (sm_100) =====

	.target	sm_100

	.elftype	@"ET_EXEC"


//--------------------- .note.nv.tkinfo           --------------------------
	.section	.note.nv.tkinfo,"",@"SHT_NOTE"
	.sectionflags	@"SHF_NOTE_NV_TKINFO"
	.tkinfo
        /*0018*/ 	.word	0x00000002
        /*0030*/ 	.string	""
        /*0030*/ 	.string	"ptxas"
        /*0030*/ 	.string	"Cuda compilation tools, release 13.0, V13.0.88"
        /*0030*/ 	.string	"Build cuda_13.0.r13.0/compiler.36424714_0"
        /*0030*/ 	.string	"-arch sm_100 -m 64 "



//--------------------- .note.nv.cuinfo           --------------------------
	.section	.note.nv.cuinfo,"",@"SHT_NOTE"
	.sectionflags	@"SHF_NOTE_NV_CUINFO"
        /*0018*/ 	.short	0x0002
        /*001a*/ 	.short	0x0064
        /*001c*/ 	.short	0x0082
	.zero		2


//--------------------- .nv.info                  --------------------------
	.section	.nv.info,"",@"SHT_CUDA_INFO"
	.align	4


	//----- nvinfo : EIATTR_REGCOUNT
	.align		4
        /*0000*/ 	.byte	0x04, 0x2f
        /*0002*/ 	.short	(.L_1 - .L_0)
	.align		4
.L_0:
        /*0004*/ 	.word	index@(_Z11bmma_kernelPv)
        /*0008*/ 	.word	0x0000001b


	//----- nvinfo : EIATTR_FRAME_SIZE
	.align		4
.L_1:
        /*000c*/ 	.byte	0x04, 0x11
        /*000e*/ 	.short	(.L_3 - .L_2)
	.align		4
.L_2:
        /*0010*/ 	.word	index@($__internal_1_$__cuda_sm_10x_mma_bit_internal_xor_m8n8k128)
        /*0014*/ 	.word	0x00000000


	//----- nvinfo : EIATTR_FRAME_SIZE
	.align		4
.L_3:
        /*0018*/ 	.byte	0x04, 0x11
        /*001a*/ 	.short	(.L_5 - .L_4)
	.align		4
.L_4:
        /*001c*/ 	.word	index@($__internal_0_$__cuda_sm_10x_mma_bit_internal_and_m8n8k128)
        /*0020*/ 	.word	0x00000000


	//----- nvinfo : EIATTR_FRAME_SIZE
	.align		4
.L_5:
        /*0024*/ 	.byte	0x04, 0x11
        /*0026*/ 	.short	(.L_7 - .L_6)
	.align		4
.L_6:
        /*0028*/ 	.word	index@(_Z11bmma_kernelPv)
        /*002c*/ 	.word	0x00000000


	//----- nvinfo : EIATTR_MIN_STACK_SIZE
	.align		4
.L_7:
        /*0030*/ 	.byte	0x04, 0x12
        /*0032*/ 	.short	(.L_9 - .L_8)
	.align		4
.L_8:
        /*0034*/ 	.word	index@(_Z11bmma_kernelPv)
        /*0038*/ 	.word	0x00000000
.L_9:


//--------------------- .nv.compat                --------------------------
	.section	.nv.compat,"",@"SHT_CUDA_COMPAT_INFO"
	.align	4
        /*0000*/ 	.byte	0x02, 0x09, 0x00, 0x00, 0x02, 0x02, 0x02, 0x00, 0x02, 0x05, 0x05, 0x00, 0x03, 0x07, 0x01, 0x01
        /*0010*/ 	.byte	0x02, 0x03, 0x00, 0x00, 0x02, 0x06, 0x01, 0x00, 0x04, 0x0b, 0x08, 0x00, 0x01, 0x00, 0x00, 0x00
        /*0020*/ 	.byte	0x00, 0x00, 0x00, 0x00


//--------------------- .nv.info._Z11bmma_kernelPv --------------------------
	.section	.nv.info._Z11bmma_kernelPv,"",@"SHT_CUDA_INFO"
	.sectionflags	@""
	.align	4


	//----- nvinfo : EIATTR_CUDA_API_VERSION
	.align		4
        /*0000*/ 	.byte	0x04, 0x37
        /*0002*/ 	.short	(.L_11 - .L_10)
.L_10:
        /*0004*/ 	.word	0x00000082


	//----- nvinfo : EIATTR_KPARAM_INFO
	.align		4
.L_11:
        /*0008*/ 	.byte	0x04, 0x17
        /*000a*/ 	.short	(.L_13 - .L_12)
.L_12:
        /*000c*/ 	.word	0x00000000
        /*0010*/ 	.short	0x0000
        /*0012*/ 	.short	0x0000
        /*0014*/ 	.byte	0x00, 0xf5, 0x21, 0x00


	//----- nvinfo : EIATTR_SPARSE_MMA_MASK
	.align		4
.L_13:
        /*0018*/ 	.byte	0x03, 0x50
        /*001a*/ 	.short	0x0000


	//----- nvinfo : EIATTR_WMMA_USED
	.align		4
        /*001c*/ 	.byte	0x01, 0x2b
	.zero		2


	//----- nvinfo : EIATTR_MAXREG_COUNT
	.align		4
        /*0020*/ 	.byte	0x03, 0x1b
        /*0022*/ 	.short	0x00ff


	//----- nvinfo : EIATTR_MERCURY_ISA_VERSION
	.align		4
        /*0024*/ 	.byte	0x03, 0x5f
        /*0026*/ 	.short	0x0101


	//----- nvinfo : EIATTR_VRC_CTA_INIT_COUNT
	.align		4
        /*0028*/ 	.byte	0x02, 0x4a
	.zero		1
	.zero		1


	//----- nvinfo : EIATTR_EXIT_INSTR_OFFSETS
	.align		4
        /*002c*/ 	.byte	0x04, 0x1c
        /*002e*/ 	.short	(.L_15 - .L_14)


	//   ....[0]....
.L_14:
        /*0030*/ 	.word	0x00001140


	//----- nvinfo : EIATTR_CRS_STACK_SIZE
	.align		4
.L_15:
        /*0034*/ 	.byte	0x04, 0x1e
        /*0036*/ 	.short	(.L_17 - .L_16)
.L_16:
        /*0038*/ 	.word	0x00000000


	//----- nvinfo : EIATTR_CBANK_PARAM_SIZE
	.align		4
.L_17:
        /*003c*/ 	.byte	0x03, 0x19
        /*003e*/ 	.short	0x0008


	//----- nvinfo : EIATTR_PARAM_CBANK
	.align		4
        /*0040*/ 	.byte	0x04, 0x0a
        /*0042*/ 	.short	(.L_19 - .L_18)
	.align		4
.L_18:
        /*0044*/ 	.word	index@(.nv.constant0._Z11bmma_kernelPv)
        /*0048*/ 	.short	0x0380
        /*004a*/ 	.short	0x0008


	//----- nvinfo : EIATTR_SW_WAR
	.align		4
.L_19:
        /*004c*/ 	.byte	0x04, 0x36
        /*004e*/ 	.short	(.L_21 - .L_20)
.L_20:
        /*0050*/ 	.word	0x00000008
.L_21:


//--------------------- .nv.callgraph             --------------------------
	.section	.nv.callgraph,"",@"SHT_CUDA_CALLGRAPH"
	.align	4
	.sectionentsize	8
	.align		4
        /*0000*/ 	.word	0x00000000
	.align		4
        /*0004*/ 	.word	0xffffffff
	.align		4
        /*0008*/ 	.word	0x00000000
	.align		4
        /*000c*/ 	.word	0xfffffffe
	.align		4
        /*0010*/ 	.word	0x00000000
	.align		4
        /*0014*/ 	.word	0xfffffffd
	.align		4
        /*0018*/ 	.word	0x00000000
	.align		4
        /*001c*/ 	.word	0xfffffffc


//--------------------- .text._Z11bmma_kernelPv   --------------------------
	.section	.text._Z11bmma_kernelPv,"ax",@progbits
	.align	128
        .global         _Z11bmma_kernelPv
        .type           _Z11bmma_kernelPv,@function
        .size           _Z11bmma_kernelPv,(.L_x_3 - _Z11bmma_kernelPv)
        .other          _Z11bmma_kernelPv,@"STO_CUDA_ENTRY STV_DEFAULT"
_Z11bmma_kernelPv:
.text._Z11bmma_kernelPv:
[----:B------:R-:W-:Y:S01]  /*0000*/  LDC R1, c[0x0][0x37c] ;  /* 0x0000df00ff017b82 */ /* 0x000fe20000000800 */
[----:B------:R-:W-:Y:S01]  /*0010*/  CS2R R6, SRZ ;  /* 0x0000000000067805 */ /* 0x000fe2000001ff00 */
[----:B------:R-:W0:Y:S01]  /*0020*/  LDCU.64 UR8, c[0x0][0x358] ;  /* 0x00006b00ff0877ac */ /* 0x000e220008000a00 */
[----:B------:R-:W-:-:S05]  /*0030*/  UMOV UR4, URZ ;  /* 0x000000ff00047c82 */ /* 0x000fca0008000000 */
.L_x_0:
[----:B------:R-:W-:Y:S01]  /*0040*/  UIADD3 UR4, UPT, UPT, UR4, 0x40, URZ ;  /* 0x0000004004047890 */ /* 0x000fe2000fffe0ff */
[----:B------:R-:W-:Y:S01]  /*0050*/  IMAD.MOV.U32 R3, RZ, RZ, R6 ;  /* 0x000000ffff037224 */ /* 0x000fe200078e0006 */
[----:B------:R-:W-:Y:S01]  /*0060*/  MOV R0, 0xb0 ;  /* 0x000000b000007802 */ /* 0x000fe20000000f00 */
[----:B------:R-:W-:Y:S01]  /*0070*/  IMAD.MOV.U32 R2, RZ, RZ, R7 ;  /* 0x000000ffff027224 */ /* 0x000fe200078e0007 */
[----:B------:R-:W-:Y:S01]  /*0080*/  UISETP.NE.AND UP0, UPT, UR4, 0x8000, UPT ;  /* 0x000080000400788c */ /* 0x000fe2000bf05270 */
[----:B------:R-:W-:-:S10]  /*0090*/  UMOV UR5, URZ ;  /* 0x000000ff00057c82 */ /* 0x000fd40008000000 */
[----:B0-----:R-:W-:Y:S05]  /*00a0*/  CALL.REL.NOINC `($__internal_1_$__cuda_sm_10x_mma_bit_internal_xor_m8n8k128) ;  /* 0x0000001000d87944 */ /* 0x001fea0003c00000 */
[----:B------:R-:W-:Y:S01]  /*00b0*/  IMAD.MOV.U32 R3, RZ, RZ, R6 ;  /* 0x000000ffff037224 */ /* 0x000fe200078e0006 */
[----:B------:R-:W-:Y:S01]  /*00c0*/  MOV R0, 0xf0 ;  /* 0x000000f000007802 */ /* 0x000fe20000000f00 */
[----:B------:R-:W-:-:S07]  /*00d0*/  IMAD.MOV.U32 R2, RZ, RZ, R7 ;  /* 0x000000ffff027224 */ /* 0x000fce00078e0007 */
[----:B------:R-:W-:Y:S05]  /*00e0*/  CALL.REL.NOINC `($__internal_1_$__cuda_sm_10x_mma_bit_internal_xor_m8n8k128) ;  /* 0x0000001000c87944 */ /* 0x000fea0003c00000 */
[----:B------:R-:W-:Y:S01]  /*00f0*/  MOV R3, R6 ;  /* 0x0000000600037202 */ /* 0x000fe20000000f00 */
[----:B------:R-:W-:Y:S01]  /*0100*/  IMAD.MOV.U32 R2, RZ, RZ, R7 ;  /* 0x000000ffff027224 */ /* 0x000fe200078e0007 */
[----:B------:R-:W-:-:S07]  /*0110*/  MOV R0, 0x130 ;  /* 0x0000013000007802 */ /* 0x000fce0000000f00 */
[----:B------:R-:W-:Y:S05]  /*0120*/  CALL.REL.NOINC `($__internal_1_$__cuda_sm_10x_mma_bit_internal_xor_m8n8k128) ;  /* 0x0000001000b87944 */ /* 0x000fea0003c00000 */
[----:B------:R-:W-:Y:S01]  /*0130*/  IMAD.MOV.U32 R3, RZ, RZ, R6 ;  /* 0x000000ffff037224 */ /* 0x000fe200078e0006 */
[----:B------:R-:W-:Y:S01]  /*0140*/  MOV R0, 0x170 ;  /* 0x0000017000007802 */ /* 0x000fe20000000f00 */
[----:B------:R-:W-:-:S07]  /*0150*/  IMAD.MOV.U32 R2, RZ, RZ, R7 ;  /* 0x000000ffff027224 */ /* 0x000fce00078e0007 */
[----:B------:R-:W-:Y:S05]  /*0160*/  CALL.REL.NOINC `($__internal_1_$__cuda_sm_10x_mma_bit_internal_xor_m8n8k128) ;  /* 0x0000001000a87944 */ /* 0x000fea0003c00000 */
[----:B------:R-:W-:Y:S01]  /*0170*/  IMAD.MOV.U32 R3, RZ, RZ, R6 ;  /* 0x000000ffff037224 */ /* 0x000fe200078e0006 */
[----:B------:R-:W-:Y:S02]  /*0180*/  MOV R2, R7 ;  /* 0x0000000700027202 */ /* 0x000fe40000000f00 */
[----:B------:R-:W-:-:S07]  /*0190*/  MOV R0, 0x1b0 ;  /* 0x000001b000007802 */ /* 0x000fce0000000f00 */
[----:B------:R-:W-:Y:S05]  /*01a0*/  CALL.REL.NOINC `($__internal_1_$__cuda_sm_10x_mma_bit_internal_xor_m8n8k128) ;  /* 0x0000001000987944 */ /* 0x000fea0003c00000 */
[----:B------:R-:W-:Y:S01]  /*01b0*/  IMAD.MOV.U32 R3, RZ, RZ, R6 ;  /* 0x000000ffff037224 */ /* 0x000fe200078e0006 */
[----:B------:R-:W-:Y:S01]  /*01c0*/  MOV R0, 0x1f0 ;  /* 0x000001f000007802 */ /* 0x000fe20000000f00 */
[----:B------:R-:W-:-:S07]  /*01d0*/  IMAD.MOV.U32 R2, RZ, RZ, R7 ;  /* 0x000000ffff027224 */ /* 0x000fce00078e0007 */
[----:B------:R-:W-:Y:S05]  /*01e0*/  CALL.REL.NOINC `($__internal_1_$__cuda_sm_10x_mma_bit_internal_xor_m8n8k128) ;  /* 0x0000001000887944 */ /* 0x000fea0003c00000 */
        /* <DEDUP_REMOVED lines=232> */
[----:B------:R-:W-:Y:S05]  /*1070*/  BRA.U UP0, `(.L_x_0) ;  /* 0xffffffed00f07547 */ /* 0x000fea000b83ffff */
[----:B------:R-:W0:Y:S01]  /*1080*/  S2R R5, SR_TID.Y ;  /* 0x0000000000057919 */ /* 0x000e220000002200 */
[----:B------:R-:W1:Y:S01]  /*1090*/  LDC.64 R2, c[0x0][0x380] ;  /* 0x0000e000ff027b82 */ /* 0x000e620000000a00 */
[----:B------:R-:W2:Y:S01]  /*10a0*/  S2R R9, SR_LANEID ;  /* 0x0000000000097919 */ /* 0x000ea20000000000 */
[----:B0-----:R-:W-:Y:S01]  /*10b0*/  IMAD.SHL.U32 R5, R5, 0x40, RZ ;  /* 0x0000004005057824 */ /* 0x001fe200078e00ff */
[----:B--2---:R-:W-:-:S03]  /*10c0*/  LOP3.LUT R4, R9, 0x3, RZ, 0xc0, !PT ;  /* 0x0000000309047812 */ /* 0x004fc600078ec0ff */
[----:B-1----:R-:W-:Y:S01]  /*10d0*/  IMAD.WIDE.U32 R2, R5, 0x4, R2 ;  /* 0x0000000405027825 */ /* 0x002fe200078e0002 */
[----:B------:R-:W-:-:S03]  /*10e0*/  SHF.R.U32.HI R9, RZ, 0x2, R9 ;  /* 0x00000002ff097819 */ /* 0x000fc60000011609 */
[----:B------:R-:W-:Y:S02]  /*10f0*/  IMAD.MOV.U32 R5, RZ, RZ, RZ ;  /* 0x000000ffff057224 */ /* 0x000fe400078e00ff */
[----:B------:R-:W-:-:S03]  /*1100*/  IMAD.WIDE.U32 R4, R9, 0x4, R4 ;  /* 0x0000000409047825 */ /* 0x000fc600078e0004 */
[----:B------:R-:W-:-:S04]  /*1110*/  LEA R2, P0, R4, R2, 0x3 ;  /* 0x0000000204027211 */ /* 0x000fc800078018ff */
[----:B------:R-:W-:-:S05]  /*1120*/  LEA.HI.X R3, R4, R3, R5, 0x3, P0 ;  /* 0x0000000304037211 */ /* 0x000fca00000f1c05 */
[----:B------:R-:W-:Y:S01]  /*1130*/  STG.E.64 desc[UR8][R2.64], R6 ;  /* 0x0000000602007986 */ /* 0x000fe2000c101b08 */
[----:B------:R-:W-:Y:S05]  /*1140*/  EXIT ;  /* 0x000000000000794d */ /* 0x000fea0003800000 */
        .weak           $__internal_0_$__cuda_sm_10x_mma_bit_internal_and_m8n8k128
        .type           $__internal_0_$__cuda_sm_10x_mma_bit_internal_and_m8n8k128,@function
        .size           $__internal_0_$__cuda_sm_10x_mma_bit_internal_and_m8n8k128,($__internal_1_$__cuda_sm_10x_mma_bit_internal_xor_m8n8k128 - $__internal_0_$__cuda_sm_10x_mma_bit_internal_and_m8n8k128)
$__internal_0_$__cuda_sm_10x_mma_bit_internal_and_m8n8k128:
[----:B------:R-:W-:Y:S02]  /*1150*/  LOP3.LUT R8, R16, 0x88888888, RZ, 0xc0, !PT ;  /* 0x8888888810087812 */ /* 0x000fe400078ec0ff */
[C---:B------:R-:W-:Y:S02]  /*1160*/  LOP3.LUT R14, R7.reuse, 0x44444444, RZ, 0xc0, !PT ;  /* 0x44444444070e7812 */ /* 0x040fe400078ec0ff */
[----:B------:R-:W-:Y:S02]  /*1170*/  SHF.R.U32.HI R11, RZ, 0x3, R8 ;  /* 0x00000003ff0b7819 */ /* 0x000fe40000011608 */
[----:B------:R-:W-:Y:S02]  /*1180*/  LOP3.LUT R8, R7, 0x88888888, RZ, 0xc0, !PT ;  /* 0x8888888807087812 */ /* 0x000fe400078ec0ff */
[----:B------:R-:W-:Y:S02]  /*1190*/  SHF.R.U32.HI R20, RZ, 0x2, R14 ;  /* 0x00000002ff147819 */ /* 0x000fe4000001160e */
[----:B------:R-:W-:Y:S01]  /*11a0*/  CS2R R14, SRZ ;  /* 0x00000000000e7805 */ /* 0x000fe2000001ff00 */
[----:B------:R-:W0:Y:S01]  /*11b0*/  MOVM.U4TO8.M832 R10, R11 ;  /* 0x000000000b0a723a */ /* 0x000e220000004800 */
[----:B------:R-:W-:-:S02]  /*11c0*/  SHF.R.U32.HI R22, RZ, 0x3, R8 ;  /* 0x00000003ff167819 */ /* 0x000fc40000011608 */
[C---:B------:R-:W-:Y:S01]  /*11d0*/  LOP3.LUT R8, R16.reuse, 0x44444444, RZ, 0xc0, !PT ;  /* 0x4444444410087812 */ /* 0x040fe200078ec0ff */
[----:B------:R-:W-:Y:S01]  /*11e0*/  MOVM.U4TO8.M832 R20, R20 ;  /* 0x000000001414723a */ /* 0x000fe20000004800 */
[C---:B------:R-:W-:Y:S02]  /*11f0*/  LOP3.LUT R17, R16.reuse, 0x22222222, RZ, 0xc0, !PT ;  /* 0x2222222210117812 */ /* 0x040fe400078ec0ff */
[----:B------:R-:W-:Y:S01]  /*1200*/  SHF.R.U32.HI R18, RZ, 0x2, R8 ;  /* 0x00000002ff127819 */ /* 0x000fe20000011608 */
[----:B------:R-:W1:Y:S01]  /*1210*/  MOVM.U4TO8.M832 R22, R22 ;  /* 0x000000001616723a */ /* 0x000e620000004800 */
[----:B------:R-:W-:-:S04]  /*1220*/  LOP3.LUT R16, R16, 0x11111111, RZ, 0xc0, !PT ;  /* 0x1111111110107812 */ /* 0x000fc800078ec0ff */
[----:B------:R-:W2:Y:S01]  /*1230*/  MOVM.U4TO8.M832 R18, R18 ;  /* 0x000000001212723a */ /* 0x000ea20000004800 */
[----:B0-----:R-:W-:Y:S01]  /*1240*/  IMAD.MOV.U32 R8, RZ, RZ, R10 ;  /* 0x000000ffff087224 */ /* 0x001fe200078e000a */
[----:B------:R-:W-:Y:S01]  /*1250*/  MOV R9, R11 ;  /* 0x0000000b00097202 */ /* 0x000fe20000000f00 */
[----:B------:R-:W-:Y:S02]  /*1260*/  IMAD.MOV.U32 R10, RZ, RZ, R11 ;  /* 0x000000ffff0a7224 */ /* 0x000fe400078e000b */
[----:B------:R-:W-:-:S07]  /*1270*/  IMAD.MOV.U32 R11, RZ, RZ, RZ ;  /* 0x000000ffff0b7224 */ /* 0x000fce00078e00ff */
[----:B-1----:R-:W-:Y:S01]  /*1280*/  IMMA.16832.U8.U8 R8, R8.ROW, R22.COL, R12 ;  /* 0x0000001608087237 */ /* 0x002fe20000400c0c */
[----:B------:R-:W-:Y:S01]  /*1290*/  SHF.R.U32.HI R22, RZ, 0x1, R17 ;  /* 0x00000001ff167819 */ /* 0x000fe20000011611 */
[----:B--2---:R-:W-:Y:S01]  /*12a0*/  IMAD.MOV.U32 R14, RZ, RZ, R19 ;  /* 0x000000ffff0e7224 */ /* 0x004fe200078e0013 */
[----:B------:R-:W-:Y:S01]  /*12b0*/  LOP3.LUT R12, R7, 0x22222222, RZ, 0xc0, !PT ;  /* 0x22222222070c7812 */ /* 0x000fe200078ec0ff */
[----:B------:R-:W-:Y:S01]  /*12c0*/  MOVM.U4TO8.M832 R16, R16 ;  /* 0x000000001010723a */ /* 0x000fe20000004800 */
[----:B------:R-:W-:Y:S02]  /*12d0*/  MOV R13, R19 ;  /* 0x00000013000d7202 */ /* 0x000fe40000000f00 */
[----:B------:R-:W-:Y:S01]  /*12e0*/  SHF.R.U32.HI R24, RZ, 0x1, R12 ;  /* 0x00000001ff187819 */ /* 0x000fe2000001160c */
[----:B------:R-:W0:Y:S01]  /*12f0*/  MOVM.U4TO8.M832 R22, R22 ;  /* 0x000000001616723a */ /* 0x000e220000004800 */
[----:B------:R-:W-:-:S03]  /*1300*/  IMAD.MOV.U32 R12, RZ, RZ, R18 ;  /* 0x000000ffff0c7224 */ /* 0x000fc600078e0012 */
[----:B------:R-:W1:Y:S08]  /*1310*/  MOVM.U4TO8.M832 R18, R24 ;  /* 0x000000001812723a */ /* 0x000e700000004800 */
[----:B------:R-:W-:Y:S01]  /*1320*/  IMMA.16832.U8.U8 R8, R12.ROW, R20.COL, R8 ;  /* 0x000000140c087237 */ /* 0x000fe20000400c08 */
[----:B------:R-:W-:-:S06]  /*1330*/  LOP3.LUT R20, R7, 0x11111111, RZ, 0xc0, !PT ;  /* 0x1111111107147812 */ /* 0x000fcc00078ec0ff */
[----:B------:R-:W2:Y:S01]  /*1340*/  MOVM.U4TO8.M832 R20, R20 ;  /* 0x000000001414723a */ /* 0x000ea20000004800 */
[----:B0-----:R-:W-:Y:S01]  /*1350*/  IMAD.MOV.U32 R12, RZ, RZ, R22 ;  /* 0x000000ffff0c7224 */ /* 0x001fe200078e0016 */
[----:B------:R-:W-:Y:S01]  /*1360*/  MOV R14, R23 ;  /* 0x00000017000e7202 */ /* 0x000fe20000000f00 */
[----:B------:R-:W-:-:S10]  /*1370*/  IMAD.MOV.U32 R13, RZ, RZ, R23 ;  /* 0x000000ffff0d7224 */ /* 0x000fd400078e0017 */
[----:B-1----:R-:W-:Y:S01]  /*1380*/  IMMA.16832.U8.U8 R8, R12.ROW, R18.COL, R8 ;  /* 0x000000120c087237 */ /* 0x002fe20000400c08 */
[----:B------:R-:W-:Y:S02]  /*1390*/  IMAD.MOV.U32 R12, RZ, RZ, R16 ;  /* 0x000000ffff0c7224 */ /* 0x000fe400078e0010 */
[--C-:B------:R-:W-:Y:S02]  /*13a0*/  IMAD.MOV.U32 R13, RZ, RZ, R17.reuse ;  /* 0x000000ffff0d7224 */ /* 0x100fe400078e0011 */
[----:B------:R-:W-:-:S15]  /*13b0*/  IMAD.MOV.U32 R14, RZ, RZ, R17 ;  /* 0x000000ffff0e7224 */ /* 0x000fde00078e0011 */
[----:B--2---:R-:W-:-:S15]  /*13c0*/  IMMA.16832.U8.U8 R8, R12.ROW, R20.COL, R8 ;  /* 0x000000140c087237 */ /* 0x004fde0000400c08 */
[----:B------:R-:W-:-:S01]  /*13d0*/  NOP ;  /* 0x0000000000007918 */ /* 0x000fc20000000000 */
[----:B------:R-:W-:Y:S01]  /*13e0*/  MOV R10, R4 ;  /* 0x00000004000a7202 */ /* 0x000fe20000000f00 */
[----:B------:R-:W-:-:S04]  /*13f0*/  IMAD.MOV.U32 R11, RZ, RZ, 0x0 ;  /* 0x00000000ff0b7424 */ /* 0x000fc800078e00ff */
[----:B------:R-:W-:Y:S05]  /*1400*/  RET.REL.NODEC R10 `(_Z11bmma_kernelPv) ;  /* 0xffffffe80afc7950 */ /* 0x000fea0003c3ffff */
        .weak           $__internal_1_$__cuda_sm_10x_mma_bit_internal_xor_m8n8k128
        .type           $__internal_1_$__cuda_sm_10x_mma_bit_internal_xor_m8n8k128,@function
        .size           $__internal_1_$__cuda_sm_10x_mma_bit_internal_xor_m8n8k128,(.L_x_3 - $__internal_1_$__cuda_sm_10x_mma_bit_internal_xor_m8n8k128)
$__internal_1_$__cuda_sm_10x_mma_bit_internal_xor_m8n8k128:
[----:B------:R-:W-:Y:S01]  /*1410*/  UMOV UR6, URZ ;  /* 0x000000ff00067c82 */ /* 0x000fe20008000000 */
[----:B------:R-:W-:Y:S01]  /*1420*/  UMOV UR7, URZ ;  /* 0x000000ff00077c82 */ /* 0x000fe20008000000 */
[----:B------:R-:W-:Y:S01]  /*1430*/  LOP3.LUT R7, RZ, UR5, RZ, 0x33, !PT ;  /* 0x00000005ff077c12 */ /* 0x000fe2000f8e33ff */
[----:B------:R-:W-:Y:S01]  /*1440*/  IMAD.U32 R16, RZ, RZ, UR5 ;  /* 0x00000005ff107e24 */ /* 0x000fe2000f8e00ff */
[----:B------:R-:W-:Y:S01]  /*1450*/  MOV R13, UR7 ;  /* 0x00000007000d7c02 */ /* 0x000fe20008000f00 */
[----:B------:R-:W-:Y:S01]  /*1460*/  IMAD.U32 R12, RZ, RZ, UR6 ;  /* 0x00000006ff0c7e24 */ /* 0x000fe2000f8e00ff */
[----:B------:R-:W-:-:S07]  /*1470*/  MOV R4, 0x1490 ;  /* 0x0000149000047802 */ /* 0x000fce0000000f00 */
[----:B------:R-:W-:Y:S05]  /*1480*/  CALL.REL.NOINC `($__internal_0_$__cuda_sm_10x_mma_bit_internal_and_m8n8k128) ;  /* 0xfffffffc00307944 */ /* 0x000fea0003c3ffff */
[----:B------:R-:W-:Y:S01]  /*1490*/  IMAD.MOV.U32 R16, RZ, RZ, R7 ;  /* 0x000000ffff107224 */ /* 0x000fe200078e0007 */
[----:B------:R-:W-:Y:S01]  /*14a0*/  MOV R7, UR5 ;  /* 0x0000000500077c02 */ /* 0x000fe20008000f00 */
[----:B------:R-:W-:Y:S01]  /*14b0*/  IMAD.MOV.U32 R6, RZ, RZ, R8 ;  /* 0x000000ffff067224 */ /* 0x000fe200078e0008 */
[----:B------:R-:W-:Y:S01]  /*14c0*/  CS2R R12, SRZ ;  /* 0x00000000000c7805 */ /* 0x000fe2000001ff00 */
[----:B------:R-:W-:Y:S01]  /*14d0*/  IMAD.MOV.U32 R5, RZ, RZ, R9 ;  /* 0x000000ffff057224 */ /* 0x000fe200078e0009 */
[----:B------:R-:W-:-:S07]  /*14e0*/  MOV R4, 0x1500 ;  /* 0x0000150000047802 */ /* 0x000fce0000000f00 */
[----:B------:R-:W-:Y:S05]  /*14f0*/  CALL.REL.NOINC `($__internal_0_$__cuda_sm_10x_mma_bit_internal_and_m8n8k128) ;  /* 0xfffffffc00147944 */ /* 0x000fea0003c3ffff */
[----:B------:R-:W-:Y:S01]  /*1500*/  IADD3 R6, PT, PT, R3, R6, R8 ;  /* 0x0000000603067210 */ /* 0x000fe20007ffe008 */
[----:B------:R-:W-:Y:S01]  /*1510*/  IMAD.MOV.U32 R3, RZ, RZ, 0x0 ;  /* 0x00000000ff037424 */ /* 0x000fe200078e00ff */
[----:B------:R-:W-:Y:S01]  /*1520*/  IADD3 R7, PT, PT, R2, R5, R9 ;  /* 0x0000000502077210 */ /* 0x000fe20007ffe009 */
[----:B------:R-:W-:-:S04]  /*1530*/  IMAD.MOV.U32 R2, RZ, RZ, R0 ;  /* 0x000000ffff027224 */ /* 0x000fc800078e0000 */
[----:B------:R-:W-:Y:S05]  /*1540*/  RET.REL.NODEC R2 `(_Z11bmma_kernelPv) ;  /* 0xffffffe802ac7950 */ /* 0x000fea0003c3ffff */
.L_x_1:
[----:B------:R-:W-:-:S00]  /*1550*/  BRA `(.L_x_1) ;  /* 0xfffffffc00fc7947 */ /* 0x000fc0000383ffff */
[----:B------:R-:W-:-:S00]  /*1560*/  NOP ;  /* 0x0000000000007918 */ /* 0x000fc00000000000 */
        /* <DEDUP_REMOVED lines=9> */
.L_x_3:


//--------------------- .nv.shared.reserved.0     --------------------------
	.section	.nv.shared.reserved.0,"aw",@nobits
	.weak		__nv_reservedSMEM_offset_0_alias
	.size		__nv_reservedSMEM_offset_0_alias, 0, 64
	.other		__nv_reservedSMEM_offset_0_alias,@"STO_CUDA_RESERVED_SHARED STV_DEFAULT"
__nv_reservedSMEM_offset_0_alias:
	.zero		0
	.zero		64


//--------------------- .nv.constant0._Z11bmma_kernelPv --------------------------
	.section	.nv.constant0._Z11bmma_kernelPv,"a",@progbits
	.sectionflags	@""
	.align	4
.nv.constant0._Z11bmma_kernelPv:
	.zero		904


//--------------------- SYMBOLS --------------------------

	.type		.nv.reservedSmem.offset0,@object
	.size		.nv.reservedSmem.offset0,0x4
